//
// Generated by NVIDIA NVVM Compiler
//
// Compiler Build ID: CL-36424714
// Cuda compilation tools, release 13.0, V13.0.88
// Based on NVVM 20.0.0
//

.version 9.0
.target sm_100
.address_size 64

	// .globl	_Z20matrixMultiplicationPiS_S_

.visible .entry _Z20matrixMultiplicationPiS_S_(
	.param .u64 .ptr .align 1 _Z20matrixMultiplicationPiS_S__param_0,
	.param .u64 .ptr .align 1 _Z20matrixMultiplicationPiS_S__param_1,
	.param .u64 .ptr .align 1 _Z20matrixMultiplicationPiS_S__param_2
)
{
	.reg .pred 	%p<4>;
	.reg .b32 	%r<41>;
	.reg .b64 	%rd<13>;

	ld.param.u64 	%rd1, [_Z20matrixMultiplicationPiS_S__param_0];
	ld.param.u64 	%rd2, [_Z20matrixMultiplicationPiS_S__param_1];
	ld.param.u64 	%rd3, [_Z20matrixMultiplicationPiS_S__param_2];
	mov.u32 	%r3, %ctaid.y;
	mov.u32 	%r4, %ntid.y;
	mov.u32 	%r5, %tid.y;
	mad.lo.s32 	%r1, %r3, %r4, %r5;
	mov.u32 	%r6, %ctaid.x;
	mov.u32 	%r7, %ntid.x;
	mov.u32 	%r8, %tid.x;
	mad.lo.s32 	%r2, %r6, %r7, %r8;
	setp.gt.u32 	%p1, %r1, 9;
	setp.gt.s32 	%p2, %r2, 9;
	or.pred  	%p3, %p1, %p2;
	@%p3 bra 	$L__BB0_2;
	cvta.to.global.u64 	%rd4, %rd3;
	cvta.to.global.u64 	%rd5, %rd1;
	cvta.to.global.u64 	%rd6, %rd2;
	mul.lo.s32 	%r9, %r1, 10;
	mul.wide.u32 	%rd7, %r9, 4;
	add.s64 	%rd8, %rd5, %rd7;
	ld.global.u32 	%r10, [%rd8];
	mul.wide.s32 	%rd9, %r2, 4;
	add.s64 	%rd10, %rd6, %rd9;
	ld.global.u32 	%r11, [%rd10];
	mul.lo.s32 	%r12, %r11, %r10;
	ld.global.u32 	%r13, [%rd8+4];
	ld.global.u32 	%r14, [%rd10+40];
	mad.lo.s32 	%r15, %r14, %r13, %r12;
	ld.global.u32 	%r16, [%rd8+8];
	ld.global.u32 	%r17, [%rd10+80];
	mad.lo.s32 	%r18, %r17, %r16, %r15;
	ld.global.u32 	%r19, [%rd8+12];
	ld.global.u32 	%r20, [%rd10+120];
	mad.lo.s32 	%r21, %r20, %r19, %r18;
	ld.global.u32 	%r22, [%rd8+16];
	ld.global.u32 	%r23, [%rd10+160];
	mad.lo.s32 	%r24, %r23, %r22, %r21;
	ld.global.u32 	%r25, [%rd8+20];
	ld.global.u32 	%r26, [%rd10+200];
	mad.lo.s32 	%r27, %r26, %r25, %r24;
	ld.global.u32 	%r28, [%rd8+24];
	ld.global.u32 	%r29, [%rd10+240];
	mad.lo.s32 	%r30, %r29, %r28, %r27;
	ld.global.u32 	%r31, [%rd8+28];
	ld.global.u32 	%r32, [%rd10+280];
	mad.lo.s32 	%r33, %r32, %r31, %r30;
	ld.global.u32 	%r34, [%rd8+32];
	ld.global.u32 	%r35, [%rd10+320];
	mad.lo.s32 	%r36, %r35, %r34, %r33;
	ld.global.u32 	%r37, [%rd8+36];
	ld.global.u32 	%r38, [%rd10+360];
	mad.lo.s32 	%r39, %r38, %r37, %r36;
	add.s32 	%r40, %r9, %r2;
	mul.wide.s32 	%rd11, %r40, 4;
	add.s64 	%rd12, %rd4, %rd11;
	st.global.u32 	[%rd12], %r39;
$L__BB0_2:
	ret;

}


// ===== COMPILED SASS (sm_100) =====

	.target	sm_100

	.elftype	@"ET_EXEC"


//--------------------- .note.nv.tkinfo           --------------------------
	.section	.note.nv.tkinfo,"",@"SHT_NOTE"
	.sectionflags	@"SHF_NOTE_NV_TKINFO"
	.tkinfo
        /*0018*/ 	.word	0x00000002
        /*0030*/ 	.string	""
        /*0030*/ 	.string	"ptxas"
        /*0030*/ 	.string	"Cuda compilation tools, release 13.0, V13.0.88"
        /*0030*/ 	.string	"Build cuda_13.0.r13.0/compiler.36424714_0"
        /*0030*/ 	.string	"-arch sm_100 -m 64 "



//--------------------- .note.nv.cuinfo           --------------------------
	.section	.note.nv.cuinfo,"",@"SHT_NOTE"
	.sectionflags	@"SHF_NOTE_NV_CUINFO"
        /*0018*/ 	.short	0x0002
        /*001a*/ 	.short	0x0064
        /*001c*/ 	.short	0x0082
	.zero		2


//--------------------- .nv.info                  --------------------------
	.section	.nv.info,"",@"SHT_CUDA_INFO"
	.align	4


	//----- nvinfo : EIATTR_REGCOUNT
	.align		4
        /*0000*/ 	.byte	0x04, 0x2f
        /*0002*/ 	.short	(.L_1 - .L_0)
	.align		4
.L_0:
        /*0004*/ 	.word	index@(_Z20matrixMultiplicationPiS_S_)
        /*0008*/ 	.word	0x0000001e


	//----- nvinfo : EIATTR_FRAME_SIZE
	.align		4
.L_1:
        /*000c*/ 	.byte	0x04, 0x11
        /*000e*/ 	.short	(.L_3 - .L_2)
	.align		4
.L_2:
        /*0010*/ 	.word	index@(_Z20matrixMultiplicationPiS_S_)
        /*0014*/ 	.word	0x00000000


	//----- nvinfo : EIATTR_MIN_STACK_SIZE
	.align		4
.L_3:
        /*0018*/ 	.byte	0x04, 0x12
        /*001a*/ 	.short	(.L_5 - .L_4)
	.align		4
.L_4:
        /*001c*/ 	.word	index@(_Z20matrixMultiplicationPiS_S_)
        /*0020*/ 	.word	0x00000000
.L_5:


//--------------------- .nv.compat                --------------------------
	.section	.nv.compat,"",@"SHT_CUDA_COMPAT_INFO"
	.align	4
        /*0000*/ 	.byte	0x02, 0x09, 0x00, 0x00, 0x02, 0x02, 0x01, 0x00, 0x02, 0x05, 0x05, 0x00, 0x03, 0x07, 0x01, 0x01
        /*0010*/ 	.byte	0x02, 0x03, 0x00, 0x00, 0x02, 0x06, 0x01, 0x00, 0x04, 0x0b, 0x08, 0x00, 0x09, 0x00, 0x00, 0x00
        /*0020*/ 	.byte	0x00, 0x00, 0x00, 0x00


//--------------------- .nv.info._Z20matrixMultiplicationPiS_S_ --------------------------
	.section	.nv.info._Z20matrixMultiplicationPiS_S_,"",@"SHT_CUDA_INFO"
	.sectionflags	@""
	.align	4


	//----- nvinfo : EIATTR_CUDA_API_VERSION
	.align		4
        /*0000*/ 	.byte	0x04, 0x37
        /*0002*/ 	.short	(.L_7 - .L_6)
.L_6:
        /*0004*/ 	.word	0x00000082


	//----- nvinfo : EIATTR_KPARAM_INFO
	.align		4
.L_7:
        /*0008*/ 	.byte	0x04, 0x17
        /*000a*/ 	.short	(.L_9 - .L_8)
.L_8:
        /*000c*/ 	.word	0x00000000
        /*0010*/ 	.short	0x0002
        /*0012*/ 	.short	0x0010
        /*0014*/ 	.byte	0x00, 0xf5, 0x21, 0x00


	//----- nvinfo : EIATTR_KPARAM_INFO
	.align		4
.L_9:
        /*0018*/ 	.byte	0x04, 0x17
        /*001a*/ 	.short	(.L_11 - .L_10)
.L_10:
        /*001c*/ 	.word	0x00000000
        /*0020*/ 	.short	0x0001
        /*0022*/ 	.short	0x0008
        /*0024*/ 	.byte	0x00, 0xf5, 0x21, 0x00


	//----- nvinfo : EIATTR_KPARAM_INFO
	.align		4
.L_11:
        /*0028*/ 	.byte	0x04, 0x17
        /*002a*/ 	.short	(.L_13 - .L_12)
.L_12:
        /*002c*/ 	.word	0x00000000
        /*0030*/ 	.short	0x0000
        /*0032*/ 	.short	0x0000
        /*0034*/ 	.byte	0x00, 0xf5, 0x21, 0x00


	//----- nvinfo : EIATTR_SPARSE_MMA_MASK
	.align		4
.L_13:
        /*0038*/ 	.byte	0x03, 0x50
        /*003a*/ 	.short	0x0000


	//----- nvinfo : EIATTR_MAXREG_COUNT
	.align		4
        /*003c*/ 	.byte	0x03, 0x1b
        /*003e*/ 	.short	0x00ff


	//----- nvinfo : EIATTR_MERCURY_ISA_VERSION
	.align		4
        /*0040*/ 	.byte	0x03, 0x5f
        /*0042*/ 	.short	0x0101


	//----- nvinfo : EIATTR_VRC_CTA_INIT_COUNT
	.align		4
        /*0044*/ 	.byte	0x02, 0x4a
	.zero		1
	.zero		1


	//----- nvinfo : EIATTR_EXIT_INSTR_OFFSETS
	.align		4
        /*0048*/ 	.byte	0x04, 0x1c
        /*004a*/ 	.short	(.L_15 - .L_14)


	//   ....[0]....
.L_14:
        /*004c*/ 	.word	0x000000b0


	//   ....[1]....
        /*0050*/ 	.word	0x00000340


	//----- nvinfo : EIATTR_CBANK_PARAM_SIZE
	.align		4
.L_15:
        /*0054*/ 	.byte	0x03, 0x19
        /*0056*/ 	.short	0x0018


	//----- nvinfo : EIATTR_PARAM_CBANK
	.align		4
        /*0058*/ 	.byte	0x04, 0x0a
        /*005a*/ 	.short	(.L_17 - .L_16)
	.align		4
.L_16:
        /*005c*/ 	.word	index@(.nv.constant0._Z20matrixMultiplicationPiS_S_)
        /*0060*/ 	.short	0x0380
        /*0062*/ 	.short	0x0018


	//----- nvinfo : EIATTR_SW_WAR
	.align		4
.L_17:
        /*0064*/ 	.byte	0x04, 0x36
        /*0066*/ 	.short	(.L_19 - .L_18)
.L_18:
        /*0068*/ 	.word	0x00000008
.L_19:


//--------------------- .nv.callgraph             --------------------------
	.section	.nv.callgraph,"",@"SHT_CUDA_CALLGRAPH"
	.align	4
	.sectionentsize	8
	.align		4
        /*0000*/ 	.word	0x00000000
	.align		4
        /*0004*/ 	.word	0xffffffff
	.align		4
        /*0008*/ 	.word	0x00000000
	.align		4
        /*000c*/ 	.word	0xfffffffe
	.align		4
        /*0010*/ 	.word	0x00000000
	.align		4
        /*0014*/ 	.word	0xfffffffd
	.align		4
        /*0018*/ 	.word	0x00000000
	.align		4
        /*001c*/ 	.word	0xfffffffc


//--------------------- .text._Z20matrixMultiplicationPiS_S_ --------------------------
	.section	.text._Z20matrixMultiplicationPiS_S_,"ax",@progbits
	.align	128
        .global         _Z20matrixMultiplicationPiS_S_
        .type           _Z20matrixMultiplicationPiS_S_,@function
        .size           _Z20matrixMultiplicationPiS_S_,(.L_x_1 - _Z20matrixMultiplicationPiS_S_)
        .other          _Z20matrixMultiplicationPiS_S_,@"STO_CUDA_ENTRY STV_DEFAULT"
_Z20matrixMultiplicationPiS_S_:
.text._Z20matrixMultiplicationPiS_S_:
[----:B------:R-:W-:Y:S01]  /*0000*/  LDC R1, c[0x0][0x37c] ;  /* 0x0000df00ff017b82 */ /* 0x000fe20000000800 */
[----:B------:R-:W0:Y:S07]  /*0010*/  S2R R3, SR_TID.X ;  /* 0x0000000000037919 */ /* 0x000e2e0000002100 */
[----:B------:R-:W1:Y:S01]  /*0020*/  LDC R9, c[0x0][0x364] ;  /* 0x0000d900ff097b82 */ /* 0x000e620000000800 */
[----:B------:R-:W1:Y:S07]  /*0030*/  S2R R2, SR_TID.Y ;  /* 0x0000000000027919 */ /* 0x000e6e0000002200 */
[----:B------:R-:W0:Y:S08]  /*0040*/  S2UR UR5, SR_CTAID.X ;  /* 0x00000000000579c3 */ /* 0x000e300000002500 */
[----:B------:R-:W0:Y:S08]  /*0050*/  LDC R0, c[0x0][0x360] ;  /* 0x0000d800ff007b82 */ /* 0x000e300000000800 */
[----:B------:R-:W1:Y:S01]  /*0060*/  S2UR UR4, SR_CTAID.Y ;  /* 0x00000000000479c3 */ /* 0x000e620000002600 */
[----:B0-----:R-:W-:-:S05]  /*0070*/  IMAD R0, R0, UR5, R3 ;  /* 0x0000000500007c24 */ /* 0x001fca000f8e0203 */
[----:B------:R-:W-:Y:S01]  /*0080*/  ISETP.GT.AND P0, PT, R0, 0x9, PT ;  /* 0x000000090000780c */ /* 0x000fe20003f04270 */
[----:B-1----:R-:W-:-:S05]  /*0090*/  IMAD R9, R9, UR4, R2 ;  /* 0x0000000409097c24 */ /* 0x002fca000f8e0202 */
[----:B------:R-:W-:-:S13]  /*00a0*/  ISETP.GT.U32.OR P0, PT, R9, 0x9, P0 ;  /* 0x000000090900780c */ /* 0x000fda0000704470 */
[----:B------:R-:W-:Y:S05]  /*00b0*/  @P0 EXIT ;  /* 0x000000000000094d */ /* 0x000fea0003800000 */
[----:B------:R-:W0:Y:S01]  /*00c0*/  LDC.64 R4, c[0x0][0x380] ;  /* 0x0000e000ff047b82 */ /* 0x000e220000000a00 */
[----:B------:R-:W1:Y:S01]  /*00d0*/  LDCU.64 UR4, c[0x0][0x358] ;  /* 0x00006b00ff0477ac */ /* 0x000e620008000a00 */
[----:B------:R-:W-:-:S06]  /*00e0*/  IMAD R9, R9, 0xa, RZ ;  /* 0x0000000a09097824 */ /* 0x000fcc00078e02ff */
[----:B------:R-:W2:Y:S01]  /*00f0*/  LDC.64 R2, c[0x0][0x388] ;  /* 0x0000e200ff027b82 */ /* 0x000ea20000000a00 */
[----:B0-----:R-:W-:-:S05]  /*0100*/  IMAD.WIDE.U32 R4, R9, 0x4, R4 ;  /* 0x0000000409047825 */ /* 0x001fca00078e0004 */
[----:B-1----:R-:W3:Y:S01]  /*0110*/  LDG.E R6, desc[UR4][R4.64] ;  /* 0x0000000404067981 */ /* 0x002ee2000c1e1900 */
[----:B--2---:R-:W-:-:S03]  /*0120*/  IMAD.WIDE R2, R0, 0x4, R2 ;  /* 0x0000000400027825 */ /* 0x004fc600078e0202 */
[----:B------:R-:W2:Y:S04]  /*0130*/  LDG.E R25, desc[UR4][R4.64+0x4] ;  /* 0x0000040404197981 */ /* 0x000ea8000c1e1900 */
[----:B------:R-:W3:Y:S04]  /*0140*/  LDG.E R7, desc[UR4][R2.64] ;  /* 0x0000000402077981 */ /* 0x000ee8000c1e1900 */
[----:B------:R-:W2:Y:S04]  /*0150*/  LDG.E R22, desc[UR4][R2.64+0x28] ;  /* 0x0000280402167981 */ /* 0x000ea8000c1e1900 */
[----:B------:R-:W4:Y:S04]  /*0160*/  LDG.E R27, desc[UR4][R4.64+0x8] ;  /* 0x00000804041b7981 */ /* 0x000f28000c1e1900 */
[----:B------:R-:W4:Y:S04]  /*0170*/  LDG.E R24, desc[UR4][R2.64+0x50] ;  /* 0x0000500402187981 */ /* 0x000f28000c1e1900 */
[----:B------:R-:W5:Y:S04]  /*0180*/  LDG.E R8, desc[UR4][R4.64+0xc] ;  /* 0x00000c0404087981 */ /* 0x000f68000c1e1900 */
        /* <DEDUP_REMOVED lines=12> */
[----:B------:R-:W5:Y:S01]  /*0250*/  LDG.E R23, desc[UR4][R2.64+0x168] ;  /* 0x0001680402177981 */ /* 0x000f62000c1e1900 */
[----:B------:R-:W-:Y:S01]  /*0260*/  IADD3 R9, PT, PT, R0, R9, RZ ;  /* 0x0000000900097210 */ /* 0x000fe20007ffe0ff */
[----:B---3--:R-:W-:-:S04]  /*0270*/  IMAD R6, R6, R7, RZ ;  /* 0x0000000706067224 */ /* 0x008fc800078e02ff */
[----:B--2---:R-:W-:-:S04]  /*0280*/  IMAD R6, R25, R22, R6 ;  /* 0x0000001619067224 */ /* 0x004fc800078e0206 */
[----:B----4-:R-:W-:Y:S02]  /*0290*/  IMAD R24, R27, R24, R6 ;  /* 0x000000181b187224 */ /* 0x010fe400078e0206 */
[----:B------:R-:W0:Y:S02]  /*02a0*/  LDC.64 R6, c[0x0][0x390] ;  /* 0x0000e400ff067b82 */ /* 0x000e240000000a00 */
[----:B-----5:R-:W-:-:S04]  /*02b0*/  IMAD R8, R8, R11, R24 ;  /* 0x0000000b08087224 */ /* 0x020fc800078e0218 */
[----:B------:R-:W-:-:S04]  /*02c0*/  IMAD R8, R10, R13, R8 ;  /* 0x0000000d0a087224 */ /* 0x000fc800078e0208 */
[----:B------:R-:W-:-:S04]  /*02d0*/  IMAD R8, R12, R15, R8 ;  /* 0x0000000f0c087224 */ /* 0x000fc800078e0208 */
[----:B------:R-:W-:-:S04]  /*02e0*/  IMAD R8, R14, R17, R8 ;  /* 0x000000110e087224 */ /* 0x000fc800078e0208 */
[----:B------:R-:W-:Y:S02]  /*02f0*/  IMAD R8, R16, R19, R8 ;  /* 0x0000001310087224 */ /* 0x000fe400078e0208 */
[----:B0-----:R-:W-:-:S04]  /*0300*/  IMAD.WIDE R6, R9, 0x4, R6 ;  /* 0x0000000409067825 */ /* 0x001fc800078e0206 */
[----:B------:R-:W-:-:S04]  /*0310*/  IMAD R8, R18, R21, R8 ;  /* 0x0000001512087224 */ /* 0x000fc800078e0208 */
[----:B------:R-:W-:-:S05]  /*0320*/  IMAD R23, R20, R23, R8 ;  /* 0x0000001714177224 */ /* 0x000fca00078e0208 */
[----:B------:R-:W-:Y:S01]  /*0330*/  STG.E desc[UR4][R6.64], R23 ;  /* 0x0000001706007986 */ /* 0x000fe2000c101904 */
[----:B------:R-:W-:Y:S05]  /*0340*/  EXIT ;  /* 0x000000000000794d */ /* 0x000fea0003800000 */
.L_x_0:
[----:B------:R-:W-:-:S00]  /*0350*/  BRA `(.L_x_0) ;  /* 0xfffffffc00fc7947 */ /* 0x000fc0000383ffff */
[----:B------:R-:W-:-:S00]  /*0360*/  NOP ;  /* 0x0000000000007918 */ /* 0x000fc00000000000 */
        /* <DEDUP_REMOVED lines=9> */
.L_x_1:


//--------------------- .nv.shared.reserved.0     --------------------------
	.section	.nv.shared.reserved.0,"aw",@nobits
	.weak		__nv_reservedSMEM_offset_0_alias
	.size		__nv_reservedSMEM_offset_0_alias, 0, 64
	.other		__nv_reservedSMEM_offset_0_alias,@"STO_CUDA_RESERVED_SHARED STV_DEFAULT"
__nv_reservedSMEM_offset_0_alias:
	.zero		0
	.zero		64


//--------------------- .nv.constant0._Z20matrixMultiplicationPiS_S_ --------------------------
	.section	.nv.constant0._Z20matrixMultiplicationPiS_S_,"a",@progbits
	.sectionflags	@""
	.align	4
.nv.constant0._Z20matrixMultiplicationPiS_S_:
	.zero		920


//--------------------- SYMBOLS --------------------------

	.type		.nv.reservedSmem.offset0,@object
	.size		.nv.reservedSmem.offset0,0x4
